//
// Generated by NVIDIA NVVM Compiler
//
// Compiler Build ID: CL-36424714
// Cuda compilation tools, release 13.0, V13.0.88
// Based on NVVM 20.0.0
//

.version 9.0
.target sm_100
.address_size 64

	// .globl	_Z3addPiS_S_S_

.visible .entry _Z3addPiS_S_S_(
	.param .u64 .ptr .align 1 _Z3addPiS_S_S__param_0,
	.param .u64 .ptr .align 1 _Z3addPiS_S_S__param_1,
	.param .u64 .ptr .align 1 _Z3addPiS_S_S__param_2,
	.param .u64 .ptr .align 1 _Z3addPiS_S_S__param_3
)
{
	.reg .pred 	%p<3>;
	.reg .b32 	%r<14>;
	.reg .b64 	%rd<13>;

	ld.param.u64 	%rd5, [_Z3addPiS_S_S__param_0];
	ld.param.u64 	%rd6, [_Z3addPiS_S_S__param_1];
	ld.param.u64 	%rd7, [_Z3addPiS_S_S__param_2];
	ld.param.u64 	%rd8, [_Z3addPiS_S_S__param_3];
	cvta.to.global.u64 	%rd1, %rd8;
	ld.global.u32 	%r12, [%rd1];
	setp.lt.s32 	%p1, %r12, 1;
	@%p1 bra 	$L__BB0_3;
	mov.u32 	%r2, %tid.x;
	cvta.to.global.u64 	%rd2, %rd5;
	cvta.to.global.u64 	%rd3, %rd6;
	cvta.to.global.u64 	%rd4, %rd7;
	mov.b32 	%r13, 0;
$L__BB0_2:
	mad.lo.s32 	%r8, %r12, %r2, %r13;
	mul.wide.s32 	%rd9, %r8, 4;
	add.s64 	%rd10, %rd2, %rd9;
	ld.global.u32 	%r9, [%rd10];
	add.s64 	%rd11, %rd3, %rd9;
	ld.global.u32 	%r10, [%rd11];
	add.s32 	%r11, %r10, %r9;
	add.s64 	%rd12, %rd4, %rd9;
	st.global.u32 	[%rd12], %r11;
	add.s32 	%r13, %r13, 1;
	ld.global.u32 	%r12, [%rd1];
	setp.lt.s32 	%p2, %r13, %r12;
	@%p2 bra 	$L__BB0_2;
$L__BB0_3:
	ret;

}


// ===== COMPILED SASS (sm_100) =====

	.target	sm_100

	.elftype	@"ET_EXEC"


//--------------------- .note.nv.tkinfo           --------------------------
	.section	.note.nv.tkinfo,"",@"SHT_NOTE"
	.sectionflags	@"SHF_NOTE_NV_TKINFO"
	.tkinfo
        /*0018*/ 	.word	0x00000002
        /*0030*/ 	.string	""
        /*0030*/ 	.string	"ptxas"
        /*0030*/ 	.string	"Cuda compilation tools, release 13.0, V13.0.88"
        /*0030*/ 	.string	"Build cuda_13.0.r13.0/compiler.36424714_0"
        /*0030*/ 	.string	"-arch sm_100 -m 64 "



//--------------------- .note.nv.cuinfo           --------------------------
	.section	.note.nv.cuinfo,"",@"SHT_NOTE"
	.sectionflags	@"SHF_NOTE_NV_CUINFO"
        /*0018*/ 	.short	0x0002
        /*001a*/ 	.short	0x0064
        /*001c*/ 	.short	0x0082
	.zero		2


//--------------------- .nv.info                  --------------------------
	.section	.nv.info,"",@"SHT_CUDA_INFO"
	.align	4


	//----- nvinfo : EIATTR_REGCOUNT
	.align		4
        /*0000*/ 	.byte	0x04, 0x2f
        /*0002*/ 	.short	(.L_1 - .L_0)
	.align		4
.L_0:
        /*0004*/ 	.word	index@(_Z3addPiS_S_S_)
        /*0008*/ 	.word	0x00000016


	//----- nvinfo : EIATTR_FRAME_SIZE
	.align		4
.L_1:
        /*000c*/ 	.byte	0x04, 0x11
        /*000e*/ 	.short	(.L_3 - .L_2)
	.align		4
.L_2:
        /*0010*/ 	.word	index@(_Z3addPiS_S_S_)
        /*0014*/ 	.word	0x00000000


	//----- nvinfo : EIATTR_MIN_STACK_SIZE
	.align		4
.L_3:
        /*0018*/ 	.byte	0x04, 0x12
        /*001a*/ 	.short	(.L_5 - .L_4)
	.align		4
.L_4:
        /*001c*/ 	.word	index@(_Z3addPiS_S_S_)
        /*0020*/ 	.word	0x00000000
.L_5:


//--------------------- .nv.compat                --------------------------
	.section	.nv.compat,"",@"SHT_CUDA_COMPAT_INFO"
	.align	4
        /*0000*/ 	.byte	0x02, 0x09, 0x00, 0x00, 0x02, 0x02, 0x01, 0x00, 0x02, 0x05, 0x05, 0x00, 0x03, 0x07, 0x01, 0x01
        /*0010*/ 	.byte	0x02, 0x03, 0x00, 0x00, 0x02, 0x06, 0x01, 0x00, 0x04, 0x0b, 0x08, 0x00, 0x09, 0x00, 0x00, 0x00
        /*0020*/ 	.byte	0x00, 0x00, 0x00, 0x00


//--------------------- .nv.info._Z3addPiS_S_S_   --------------------------
	.section	.nv.info._Z3addPiS_S_S_,"",@"SHT_CUDA_INFO"
	.sectionflags	@""
	.align	4


	//----- nvinfo : EIATTR_CUDA_API_VERSION
	.align		4
        /*0000*/ 	.byte	0x04, 0x37
        /*0002*/ 	.short	(.L_7 - .L_6)
.L_6:
        /*0004*/ 	.word	0x00000082


	//----- nvinfo : EIATTR_KPARAM_INFO
	.align		4
.L_7:
        /*0008*/ 	.byte	0x04, 0x17
        /*000a*/ 	.short	(.L_9 - .L_8)
.L_8:
        /*000c*/ 	.word	0x00000000
        /*0010*/ 	.short	0x0003
        /*0012*/ 	.short	0x0018
        /*0014*/ 	.byte	0x00, 0xf5, 0x21, 0x00


	//----- nvinfo : EIATTR_KPARAM_INFO
	.align		4
.L_9:
        /*0018*/ 	.byte	0x04, 0x17
        /*001a*/ 	.short	(.L_11 - .L_10)
.L_10:
        /*001c*/ 	.word	0x00000000
        /*0020*/ 	.short	0x0002
        /*0022*/ 	.short	0x0010
        /*0024*/ 	.byte	0x00, 0xf5, 0x21, 0x00


	//----- nvinfo : EIATTR_KPARAM_INFO
	.align		4
.L_11:
        /*0028*/ 	.byte	0x04, 0x17
        /*002a*/ 	.short	(.L_13 - .L_12)
.L_12:
        /*002c*/ 	.word	0x00000000
        /*0030*/ 	.short	0x0001
        /*0032*/ 	.short	0x0008
        /*0034*/ 	.byte	0x00, 0xf5, 0x21, 0x00


	//----- nvinfo : EIATTR_KPARAM_INFO
	.align		4
.L_13:
        /*0038*/ 	.byte	0x04, 0x17
        /*003a*/ 	.short	(.L_15 - .L_14)
.L_14:
        /*003c*/ 	.word	0x00000000
        /*0040*/ 	.short	0x0000
        /*0042*/ 	.short	0x0000
        /*0044*/ 	.byte	0x00, 0xf5, 0x21, 0x00


	//----- nvinfo : EIATTR_SPARSE_MMA_MASK
	.align		4
.L_15:
        /*0048*/ 	.byte	0x03, 0x50
        /*004a*/ 	.short	0x0000


	//----- nvinfo : EIATTR_MAXREG_COUNT
	.align		4
        /*004c*/ 	.byte	0x03, 0x1b
        /*004e*/ 	.short	0x00ff


	//----- nvinfo : EIATTR_MERCURY_ISA_VERSION
	.align		4
        /*0050*/ 	.byte	0x03, 0x5f
        /*0052*/ 	.short	0x0101


	//----- nvinfo : EIATTR_VRC_CTA_INIT_COUNT
	.align		4
        /*0054*/ 	.byte	0x02, 0x4a
	.zero		1
	.zero		1


	//----- nvinfo : EIATTR_EXIT_INSTR_OFFSETS
	.align		4
        /*0058*/ 	.byte	0x04, 0x1c
        /*005a*/ 	.short	(.L_17 - .L_16)


	//   ....[0]....
.L_16:
        /*005c*/ 	.word	0x00000050


	//   ....[1]....
        /*0060*/ 	.word	0x00000170


	//----- nvinfo : EIATTR_CBANK_PARAM_SIZE
	.align		4
.L_17:
        /*0064*/ 	.byte	0x03, 0x19
        /*0066*/ 	.short	0x0020


	//----- nvinfo : EIATTR_PARAM_CBANK
	.align		4
        /*0068*/ 	.byte	0x04, 0x0a
        /*006a*/ 	.short	(.L_19 - .L_18)
	.align		4
.L_18:
        /*006c*/ 	.word	index@(.nv.constant0._Z3addPiS_S_S_)
        /*0070*/ 	.short	0x0380
        /*0072*/ 	.short	0x0020


	//----- nvinfo : EIATTR_SW_WAR
	.align		4
.L_19:
        /*0074*/ 	.byte	0x04, 0x36
        /*0076*/ 	.short	(.L_21 - .L_20)
.L_20:
        /*0078*/ 	.word	0x00000008
.L_21:


//--------------------- .nv.callgraph             --------------------------
	.section	.nv.callgraph,"",@"SHT_CUDA_CALLGRAPH"
	.align	4
	.sectionentsize	8
	.align		4
        /*0000*/ 	.word	0x00000000
	.align		4
        /*0004*/ 	.word	0xffffffff
	.align		4
        /*0008*/ 	.word	0x00000000
	.align		4
        /*000c*/ 	.word	0xfffffffe
	.align		4
        /*0010*/ 	.word	0x00000000
	.align		4
        /*0014*/ 	.word	0xfffffffd
	.align		4
        /*0018*/ 	.word	0x00000000
	.align		4
        /*001c*/ 	.word	0xfffffffc


//--------------------- .text._Z3addPiS_S_S_      --------------------------
	.section	.text._Z3addPiS_S_S_,"ax",@progbits
	.align	128
        .global         _Z3addPiS_S_S_
        .type           _Z3addPiS_S_S_,@function
        .size           _Z3addPiS_S_S_,(.L_x_2 - _Z3addPiS_S_S_)
        .other          _Z3addPiS_S_S_,@"STO_CUDA_ENTRY STV_DEFAULT"
_Z3addPiS_S_S_:
.text._Z3addPiS_S_S_:
[----:B------:R-:W-:Y:S08]  /*0000*/  LDC R1, c[0x0][0x37c] ;  /* 0x0000df00ff017b82 */ /* 0x000ff00000000800 */
[----:B------:R-:W0:Y:S01]  /*0010*/  LDC.64 R18, c[0x0][0x398] ;  /* 0x0000e600ff127b82 */ /* 0x000e220000000a00 */
[----:B------:R-:W0:Y:S02]  /*0020*/  LDCU.64 UR6, c[0x0][0x358] ;  /* 0x00006b00ff0677ac */ /* 0x000e240008000a00 */
[----:B0-----:R-:W2:Y:S02]  /*0030*/  LDG.E R0, desc[UR6][R18.64] ;  /* 0x0000000612007981 */ /* 0x001ea4000c1e1900 */
[----:B--2---:R-:W-:-:S13]  /*0040*/  ISETP.GE.AND P0, PT, R0, 0x1, PT ;  /* 0x000000010000780c */ /* 0x004fda0003f06270 */
[----:B------:R-:W-:Y:S05]  /*0050*/  @!P0 EXIT ;  /* 0x000000000000894d */ /* 0x000fea0003800000 */
[----:B------:R-:W0:Y:S01]  /*0060*/  S2R R17, SR_TID.X ;  /* 0x0000000000117919 */ /* 0x000e220000002100 */
[----:B------:R-:W1:Y:S01]  /*0070*/  LDC.64 R12, c[0x0][0x390] ;  /* 0x0000e400ff0c7b82 */ /* 0x000e620000000a00 */
[----:B------:R-:W-:-:S07]  /*0080*/  UMOV UR4, URZ ;  /* 0x000000ff00047c82 */ /* 0x000fce0008000000 */
[----:B------:R-:W2:Y:S08]  /*0090*/  LDC.64 R8, c[0x0][0x380] ;  /* 0x0000e000ff087b82 */ /* 0x000eb00000000a00 */
[----:B------:R-:W3:Y:S02]  /*00a0*/  LDC.64 R10, c[0x0][0x388] ;  /* 0x0000e200ff0a7b82 */ /* 0x000ee40000000a00 */
.L_x_0:
[----:B0-----:R-:W-:-:S04]  /*00b0*/  IMAD R7, R17, R0, UR4 ;  /* 0x0000000411077e24 */ /* 0x001fc8000f8e0200 */
[----:B--2---:R-:W-:-:S04]  /*00c0*/  IMAD.WIDE R2, R7, 0x4, R8 ;  /* 0x0000000407027825 */ /* 0x004fc800078e0208 */
[C---:B---3--:R-:W-:Y:S02]  /*00d0*/  IMAD.WIDE R4, R7.reuse, 0x4, R10 ;  /* 0x0000000407047825 */ /* 0x048fe400078e020a */
[----:B------:R-:W2:Y:S04]  /*00e0*/  LDG.E R2, desc[UR6][R2.64] ;  /* 0x0000000602027981 */ /* 0x000ea8000c1e1900 */
[----:B------:R-:W2:Y:S01]  /*00f0*/  LDG.E R5, desc[UR6][R4.64] ;  /* 0x0000000604057981 */ /* 0x000ea2000c1e1900 */
[----:B-1----:R-:W-:Y:S01]  /*0100*/  IMAD.WIDE R6, R7, 0x4, R12 ;  /* 0x0000000407067825 */ /* 0x002fe200078e020c */
[----:B--2---:R-:W-:-:S05]  /*0110*/  IADD3 R15, PT, PT, R2, R5, RZ ;  /* 0x00000005020f7210 */ /* 0x004fca0007ffe0ff */
[----:B------:R4:W-:Y:S04]  /*0120*/  STG.E desc[UR6][R6.64], R15 ;  /* 0x0000000f06007986 */ /* 0x0009e8000c101906 */
[----:B------:R-:W2:Y:S01]  /*0130*/  LDG.E R0, desc[UR6][R18.64] ;  /* 0x0000000612007981 */ /* 0x000ea2000c1e1900 */
[----:B------:R-:W-:-:S06]  /*0140*/  UIADD3 UR4, UPT, UPT, UR4, 0x1, URZ ;  /* 0x0000000104047890 */ /* 0x000fcc000fffe0ff */
[----:B--2---:R-:W-:-:S13]  /*0150*/  ISETP.LE.AND P0, PT, R0, UR4, PT ;  /* 0x0000000400007c0c */ /* 0x004fda000bf03270 */
[----:B----4-:R-:W-:Y:S05]  /*0160*/  @!P0 BRA `(.L_x_0) ;  /* 0xfffffffc00d08947 */ /* 0x010fea000383ffff */
[----:B------:R-:W-:Y:S05]  /*0170*/  EXIT ;  /* 0x000000000000794d */ /* 0x000fea0003800000 */
.L_x_1:
[----:B------:R-:W-:-:S00]  /*0180*/  BRA `(.L_x_1) ;  /* 0xfffffffc00fc7947 */ /* 0x000fc0000383ffff */
[----:B------:R-:W-:-:S00]  /*0190*/  NOP ;  /* 0x0000000000007918 */ /* 0x000fc00000000000 */
        /* <DEDUP_REMOVED lines=14> */
.L_x_2:


//--------------------- .nv.shared.reserved.0     --------------------------
	.section	.nv.shared.reserved.0,"aw",@nobits
	.weak		__nv_reservedSMEM_offset_0_alias
	.size		__nv_reservedSMEM_offset_0_alias, 0, 64
	.other		__nv_reservedSMEM_offset_0_alias,@"STO_CUDA_RESERVED_SHARED STV_DEFAULT"
__nv_reservedSMEM_offset_0_alias:
	.zero		0
	.zero		64


//--------------------- .nv.constant0._Z3addPiS_S_S_ --------------------------
	.section	.nv.constant0._Z3addPiS_S_S_,"a",@progbits
	.sectionflags	@""
	.align	4
.nv.constant0._Z3addPiS_S_S_:
	.zero		928


//--------------------- SYMBOLS --------------------------

	.type		.nv.reservedSmem.offset0,@object
	.size		.nv.reservedSmem.offset0,0x4
